//
// Generated by NVIDIA NVVM Compiler
//
// Compiler Build ID: CL-36424714
// Cuda compilation tools, release 13.0, V13.0.88
// Based on NVVM 20.0.0
//

.version 9.0
.target sm_100
.address_size 64

	// .globl	_Z14_auto_kernel_0PA5000_fS0_S0_

.visible .entry _Z14_auto_kernel_0PA5000_fS0_S0_(
	.param .u64 .ptr .align 1 _Z14_auto_kernel_0PA5000_fS0_S0__param_0,
	.param .u64 .ptr .align 1 _Z14_auto_kernel_0PA5000_fS0_S0__param_1,
	.param .u64 .ptr .align 1 _Z14_auto_kernel_0PA5000_fS0_S0__param_2
)
{
	.reg .pred 	%p<7>;
	.reg .b32 	%r<11>;
	.reg .b32 	%f<4>;
	.reg .b64 	%rd<15>;

	ld.param.u64 	%rd1, [_Z14_auto_kernel_0PA5000_fS0_S0__param_0];
	ld.param.u64 	%rd2, [_Z14_auto_kernel_0PA5000_fS0_S0__param_1];
	ld.param.u64 	%rd3, [_Z14_auto_kernel_0PA5000_fS0_S0__param_2];
	mov.u32 	%r3, %ctaid.x;
	mov.u32 	%r4, %ntid.x;
	mov.u32 	%r5, %tid.x;
	mad.lo.s32 	%r1, %r3, %r4, %r5;
	mov.u32 	%r6, %ctaid.y;
	mov.u32 	%r7, %ntid.y;
	mov.u32 	%r8, %tid.y;
	mad.lo.s32 	%r9, %r6, %r7, %r8;
	setp.eq.s32 	%p1, %r1, 0;
	setp.eq.s32 	%p2, %r9, 0;
	or.pred  	%p3, %p1, %p2;
	@%p3 bra 	$L__BB0_3;
	setp.gt.s32 	%p4, %r1, 5000;
	setp.gt.u32 	%p5, %r9, 5000;
	or.pred  	%p6, %p4, %p5;
	@%p6 bra 	$L__BB0_3;
	cvta.to.global.u64 	%rd4, %rd1;
	mul.wide.s32 	%rd5, %r1, 20000;
	add.s64 	%rd6, %rd4, %rd5;
	add.s32 	%r10, %r9, -1;
	mul.wide.u32 	%rd7, %r10, 4;
	add.s64 	%rd8, %rd6, %rd7;
	ld.global.f32 	%f1, [%rd8+-20000];
	cvta.to.global.u64 	%rd9, %rd2;
	add.s64 	%rd10, %rd9, %rd5;
	add.s64 	%rd11, %rd10, %rd7;
	ld.global.f32 	%f2, [%rd11+-20000];
	add.f32 	%f3, %f1, %f2;
	cvta.to.global.u64 	%rd12, %rd3;
	add.s64 	%rd13, %rd12, %rd5;
	add.s64 	%rd14, %rd13, %rd7;
	st.global.f32 	[%rd14+-20000], %f3;
$L__BB0_3:
	ret;

}


// ===== COMPILED SASS (sm_100) =====

	.target	sm_100

	.elftype	@"ET_EXEC"


//--------------------- .note.nv.tkinfo           --------------------------
	.section	.note.nv.tkinfo,"",@"SHT_NOTE"
	.sectionflags	@"SHF_NOTE_NV_TKINFO"
	.tkinfo
        /*0018*/ 	.word	0x00000002
        /*0030*/ 	.string	""
        /*0030*/ 	.string	"ptxas"
        /*0030*/ 	.string	"Cuda compilation tools, release 13.0, V13.0.88"
        /*0030*/ 	.string	"Build cuda_13.0.r13.0/compiler.36424714_0"
        /*0030*/ 	.string	"-arch sm_100 -m 64 "



//--------------------- .note.nv.cuinfo           --------------------------
	.section	.note.nv.cuinfo,"",@"SHT_NOTE"
	.sectionflags	@"SHF_NOTE_NV_CUINFO"
        /*0018*/ 	.short	0x0002
        /*001a*/ 	.short	0x0064
        /*001c*/ 	.short	0x0082
	.zero		2


//--------------------- .nv.info                  --------------------------
	.section	.nv.info,"",@"SHT_CUDA_INFO"
	.align	4


	//----- nvinfo : EIATTR_REGCOUNT
	.align		4
        /*0000*/ 	.byte	0x04, 0x2f
        /*0002*/ 	.short	(.L_1 - .L_0)
	.align		4
.L_0:
        /*0004*/ 	.word	index@(_Z14_auto_kernel_0PA5000_fS0_S0_)
        /*0008*/ 	.word	0x0000000e


	//----- nvinfo : EIATTR_FRAME_SIZE
	.align		4
.L_1:
        /*000c*/ 	.byte	0x04, 0x11
        /*000e*/ 	.short	(.L_3 - .L_2)
	.align		4
.L_2:
        /*0010*/ 	.word	index@(_Z14_auto_kernel_0PA5000_fS0_S0_)
        /*0014*/ 	.word	0x00000000


	//----- nvinfo : EIATTR_MIN_STACK_SIZE
	.align		4
.L_3:
        /*0018*/ 	.byte	0x04, 0x12
        /*001a*/ 	.short	(.L_5 - .L_4)
	.align		4
.L_4:
        /*001c*/ 	.word	index@(_Z14_auto_kernel_0PA5000_fS0_S0_)
        /*0020*/ 	.word	0x00000000
.L_5:


//--------------------- .nv.compat                --------------------------
	.section	.nv.compat,"",@"SHT_CUDA_COMPAT_INFO"
	.align	4
        /*0000*/ 	.byte	0x02, 0x09, 0x00, 0x00, 0x02, 0x02, 0x01, 0x00, 0x02, 0x05, 0x05, 0x00, 0x03, 0x07, 0x01, 0x01
        /*0010*/ 	.byte	0x02, 0x03, 0x00, 0x00, 0x02, 0x06, 0x01, 0x00, 0x04, 0x0b, 0x08, 0x00, 0x09, 0x00, 0x00, 0x00
        /*0020*/ 	.byte	0x00, 0x00, 0x00, 0x00


//--------------------- .nv.info._Z14_auto_kernel_0PA5000_fS0_S0_ --------------------------
	.section	.nv.info._Z14_auto_kernel_0PA5000_fS0_S0_,"",@"SHT_CUDA_INFO"
	.sectionflags	@""
	.align	4


	//----- nvinfo : EIATTR_CUDA_API_VERSION
	.align		4
        /*0000*/ 	.byte	0x04, 0x37
        /*0002*/ 	.short	(.L_7 - .L_6)
.L_6:
        /*0004*/ 	.word	0x00000082


	//----- nvinfo : EIATTR_KPARAM_INFO
	.align		4
.L_7:
        /*0008*/ 	.byte	0x04, 0x17
        /*000a*/ 	.short	(.L_9 - .L_8)
.L_8:
        /*000c*/ 	.word	0x00000000
        /*0010*/ 	.short	0x0002
        /*0012*/ 	.short	0x0010
        /*0014*/ 	.byte	0x00, 0xf5, 0x21, 0x00


	//----- nvinfo : EIATTR_KPARAM_INFO
	.align		4
.L_9:
        /*0018*/ 	.byte	0x04, 0x17
        /*001a*/ 	.short	(.L_11 - .L_10)
.L_10:
        /*001c*/ 	.word	0x00000000
        /*0020*/ 	.short	0x0001
        /*0022*/ 	.short	0x0008
        /*0024*/ 	.byte	0x00, 0xf5, 0x21, 0x00


	//----- nvinfo : EIATTR_KPARAM_INFO
	.align		4
.L_11:
        /*0028*/ 	.byte	0x04, 0x17
        /*002a*/ 	.short	(.L_13 - .L_12)
.L_12:
        /*002c*/ 	.word	0x00000000
        /*0030*/ 	.short	0x0000
        /*0032*/ 	.short	0x0000
        /*0034*/ 	.byte	0x00, 0xf5, 0x21, 0x00


	//----- nvinfo : EIATTR_SPARSE_MMA_MASK
	.align		4
.L_13:
        /*0038*/ 	.byte	0x03, 0x50
        /*003a*/ 	.short	0x0000


	//----- nvinfo : EIATTR_MAXREG_COUNT
	.align		4
        /*003c*/ 	.byte	0x03, 0x1b
        /*003e*/ 	.short	0x00ff


	//----- nvinfo : EIATTR_MERCURY_ISA_VERSION
	.align		4
        /*0040*/ 	.byte	0x03, 0x5f
        /*0042*/ 	.short	0x0101


	//----- nvinfo : EIATTR_VRC_CTA_INIT_COUNT
	.align		4
        /*0044*/ 	.byte	0x02, 0x4a
	.zero		1
	.zero		1


	//----- nvinfo : EIATTR_EXIT_INSTR_OFFSETS
	.align		4
        /*0048*/ 	.byte	0x04, 0x1c
        /*004a*/ 	.short	(.L_15 - .L_14)


	//   ....[0]....
.L_14:
        /*004c*/ 	.word	0x000000b0


	//   ....[1]....
        /*0050*/ 	.word	0x000000e0


	//   ....[2]....
        /*0054*/ 	.word	0x000001e0


	//----- nvinfo : EIATTR_CBANK_PARAM_SIZE
	.align		4
.L_15:
        /*0058*/ 	.byte	0x03, 0x19
        /*005a*/ 	.short	0x0018


	//----- nvinfo : EIATTR_PARAM_CBANK
	.align		4
        /*005c*/ 	.byte	0x04, 0x0a
        /*005e*/ 	.short	(.L_17 - .L_16)
	.align		4
.L_16:
        /*0060*/ 	.word	index@(.nv.constant0._Z14_auto_kernel_0PA5000_fS0_S0_)
        /*0064*/ 	.short	0x0380
        /*0066*/ 	.short	0x0018


	//----- nvinfo : EIATTR_SW_WAR
	.align		4
.L_17:
        /*0068*/ 	.byte	0x04, 0x36
        /*006a*/ 	.short	(.L_19 - .L_18)
.L_18:
        /*006c*/ 	.word	0x00000008
.L_19:


//--------------------- .nv.callgraph             --------------------------
	.section	.nv.callgraph,"",@"SHT_CUDA_CALLGRAPH"
	.align	4
	.sectionentsize	8
	.align		4
        /*0000*/ 	.word	0x00000000
	.align		4
        /*0004*/ 	.word	0xffffffff
	.align		4
        /*0008*/ 	.word	0x00000000
	.align		4
        /*000c*/ 	.word	0xfffffffe
	.align		4
        /*0010*/ 	.word	0x00000000
	.align		4
        /*0014*/ 	.word	0xfffffffd
	.align		4
        /*0018*/ 	.word	0x00000000
	.align		4
        /*001c*/ 	.word	0xfffffffc


//--------------------- .text._Z14_auto_kernel_0PA5000_fS0_S0_ --------------------------
	.section	.text._Z14_auto_kernel_0PA5000_fS0_S0_,"ax",@progbits
	.align	128
        .global         _Z14_auto_kernel_0PA5000_fS0_S0_
        .type           _Z14_auto_kernel_0PA5000_fS0_S0_,@function
        .size           _Z14_auto_kernel_0PA5000_fS0_S0_,(.L_x_1 - _Z14_auto_kernel_0PA5000_fS0_S0_)
        .other          _Z14_auto_kernel_0PA5000_fS0_S0_,@"STO_CUDA_ENTRY STV_DEFAULT"
_Z14_auto_kernel_0PA5000_fS0_S0_:
.text._Z14_auto_kernel_0PA5000_fS0_S0_:
[----:B------:R-:W-:Y:S01]  /*0000*/  LDC R1, c[0x0][0x37c] ;  /* 0x0000df00ff017b82 */ /* 0x000fe20000000800 */
[----:B------:R-:W0:Y:S07]  /*0010*/  S2R R3, SR_TID.Y ;  /* 0x0000000000037919 */ /* 0x000e2e0000002200 */
[----:B------:R-:W1:Y:S01]  /*0020*/  LDC R9, c[0x0][0x360] ;  /* 0x0000d800ff097b82 */ /* 0x000e620000000800 */
[----:B------:R-:W1:Y:S07]  /*0030*/  S2R R2, SR_TID.X ;  /* 0x0000000000027919 */ /* 0x000e6e0000002100 */
[----:B------:R-:W0:Y:S08]  /*0040*/  S2UR UR5, SR_CTAID.Y ;  /* 0x00000000000579c3 */ /* 0x000e300000002600 */
[----:B------:R-:W0:Y:S08]  /*0050*/  LDC R0, c[0x0][0x364] ;  /* 0x0000d900ff007b82 */ /* 0x000e300000000800 */
[----:B------:R-:W1:Y:S01]  /*0060*/  S2UR UR4, SR_CTAID.X ;  /* 0x00000000000479c3 */ /* 0x000e620000002500 */
[----:B0-----:R-:W-:-:S05]  /*0070*/  IMAD R0, R0, UR5, R3 ;  /* 0x0000000500007c24 */ /* 0x001fca000f8e0203 */
[----:B------:R-:W-:Y:S01]  /*0080*/  ISETP.NE.AND P0, PT, R0, RZ, PT ;  /* 0x000000ff0000720c */ /* 0x000fe20003f05270 */
[----:B-1----:R-:W-:-:S05]  /*0090*/  IMAD R9, R9, UR4, R2 ;  /* 0x0000000409097c24 */ /* 0x002fca000f8e0202 */
[----:B------:R-:W-:-:S13]  /*00a0*/  ISETP.EQ.OR P0, PT, R9, RZ, !P0 ;  /* 0x000000ff0900720c */ /* 0x000fda0004702670 */
[----:B------:R-:W-:Y:S05]  /*00b0*/  @P0 EXIT ;  /* 0x000000000000094d */ /* 0x000fea0003800000 */
[----:B------:R-:W-:-:S04]  /*00c0*/  ISETP.GT.U32.AND P0, PT, R0, 0x1388, PT ;  /* 0x000013880000780c */ /* 0x000fc80003f04070 */
[----:B------:R-:W-:-:S13]  /*00d0*/  ISETP.GT.OR P0, PT, R9, 0x1388, P0 ;  /* 0x000013880900780c */ /* 0x000fda0000704670 */
[----:B------:R-:W-:Y:S05]  /*00e0*/  @P0 EXIT ;  /* 0x000000000000094d */ /* 0x000fea0003800000 */
[----:B------:R-:W0:Y:S01]  /*00f0*/  LDC.64 R2, c[0x0][0x380] ;  /* 0x0000e000ff027b82 */ /* 0x000e220000000a00 */
[----:B------:R-:W1:Y:S01]  /*0100*/  LDCU.64 UR4, c[0x0][0x358] ;  /* 0x00006b00ff0477ac */ /* 0x000e620008000a00 */
[----:B------:R-:W-:-:S06]  /*0110*/  IADD3 R11, PT, PT, R0, -0x1, RZ ;  /* 0xffffffff000b7810 */ /* 0x000fcc0007ffe0ff */
[----:B------:R-:W2:Y:S08]  /*0120*/  LDC.64 R4, c[0x0][0x388] ;  /* 0x0000e200ff047b82 */ /* 0x000eb00000000a00 */
[----:B------:R-:W3:Y:S01]  /*0130*/  LDC.64 R6, c[0x0][0x390] ;  /* 0x0000e400ff067b82 */ /* 0x000ee20000000a00 */
[----:B0-----:R-:W-:-:S04]  /*0140*/  IMAD.WIDE R2, R9, 0x4e20, R2 ;  /* 0x00004e2009027825 */ /* 0x001fc800078e0202 */
[----:B------:R-:W-:-:S04]  /*0150*/  IMAD.WIDE.U32 R2, R11, 0x4, R2 ;  /* 0x000000040b027825 */ /* 0x000fc800078e0002 */
[----:B--2---:R-:W-:Y:S02]  /*0160*/  IMAD.WIDE R4, R9, 0x4e20, R4 ;  /* 0x00004e2009047825 */ /* 0x004fe400078e0204 */
[----:B-1----:R-:W2:Y:S02]  /*0170*/  LDG.E R2, desc[UR4][R2.64+-0x4e20] ;  /* 0xffb1e00402027981 */ /* 0x002ea4000c1e1900 */
[----:B------:R-:W-:-:S06]  /*0180*/  IMAD.WIDE.U32 R4, R11, 0x4, R4 ;  /* 0x000000040b047825 */ /* 0x000fcc00078e0004 */
[----:B------:R-:W2:Y:S01]  /*0190*/  LDG.E R5, desc[UR4][R4.64+-0x4e20] ;  /* 0xffb1e00404057981 */ /* 0x000ea2000c1e1900 */
[----:B---3--:R-:W-:-:S04]  /*01a0*/  IMAD.WIDE R6, R9, 0x4e20, R6 ;  /* 0x00004e2009067825 */ /* 0x008fc800078e0206 */
[----:B------:R-:W-:-:S04]  /*01b0*/  IMAD.WIDE.U32 R6, R11, 0x4, R6 ;  /* 0x000000040b067825 */ /* 0x000fc800078e0006 */
[----:B--2---:R-:W-:-:S05]  /*01c0*/  FADD R9, R2, R5 ;  /* 0x0000000502097221 */ /* 0x004fca0000000000 */
[----:B------:R-:W-:Y:S01]  /*01d0*/  STG.E desc[UR4][R6.64+-0x4e20], R9 ;  /* 0xffb1e00906007986 */ /* 0x000fe2000c101904 */
[----:B------:R-:W-:Y:S05]  /*01e0*/  EXIT ;  /* 0x000000000000794d */ /* 0x000fea0003800000 */
.L_x_0:
[----:B------:R-:W-:-:S00]  /*01f0*/  BRA `(.L_x_0) ;  /* 0xfffffffc00fc7947 */ /* 0x000fc0000383ffff */
[----:B------:R-:W-:-:S00]  /*0200*/  NOP ;  /* 0x0000000000007918 */ /* 0x000fc00000000000 */
[----:B------:R-:W-:-:S00]  /*0210*/  NOP ;  /* 0x0000000000007918 */ /* 0x000fc00000000000 */
[----:B------:R-:W-:-:S00]  /*0220*/  NOP ;  /* 0x0000000000007918 */ /* 0x000fc00000000000 */
[----:B------:R-:W-:-:S00]  /*0230*/  NOP ;  /* 0x0000000000007918 */ /* 0x000fc00000000000 */
[----:B------:R-:W-:-:S00]  /*0240*/  NOP ;  /* 0x0000000000007918 */ /* 0x000fc00000000000 */
[----:B------:R-:W-:-:S00]  /*0250*/  NOP ;  /* 0x0000000000007918 */ /* 0x000fc00000000000 */
[----:B------:R-:W-:-:S00]  /*0260*/  NOP ;  /* 0x0000000000007918 */ /* 0x000fc00000000000 */
[----:B------:R-:W-:-:S00]  /*0270*/  NOP ;  /* 0x0000000000007918 */ /* 0x000fc00000000000 */
.L_x_1:


//--------------------- .nv.shared.reserved.0     --------------------------
	.section	.nv.shared.reserved.0,"aw",@nobits
	.weak		__nv_reservedSMEM_offset_0_alias
	.size		__nv_reservedSMEM_offset_0_alias, 0, 64
	.other		__nv_reservedSMEM_offset_0_alias,@"STO_CUDA_RESERVED_SHARED STV_DEFAULT"
__nv_reservedSMEM_offset_0_alias:
	.zero		0
	.zero		64


//--------------------- .nv.constant0._Z14_auto_kernel_0PA5000_fS0_S0_ --------------------------
	.section	.nv.constant0._Z14_auto_kernel_0PA5000_fS0_S0_,"a",@progbits
	.sectionflags	@""
	.align	4
.nv.constant0._Z14_auto_kernel_0PA5000_fS0_S0_:
	.zero		920


//--------------------- SYMBOLS --------------------------

	.type		.nv.reservedSmem.offset0,@object
	.size		.nv.reservedSmem.offset0,0x4
